//
// Generated by NVIDIA NVVM Compiler
//
// Compiler Build ID: CL-36424714
// Cuda compilation tools, release 13.0, V13.0.88
// Based on NVVM 20.0.0
//

.version 9.0
.target sm_100
.address_size 64

	// .globl	_Z1kPi

.visible .entry _Z1kPi(
	.param .u64 .ptr .align 1 _Z1kPi_param_0
)
{
	.reg .b32 	%r<3>;
	.reg .b64 	%rd<5>;

	ld.param.u64 	%rd1, [_Z1kPi_param_0];
	cvta.to.global.u64 	%rd2, %rd1;
	mov.u32 	%r1, %ctaid.x;
	mov.u32 	%r2, %tid.x;
	mul.wide.u32 	%rd3, %r2, 4;
	add.s64 	%rd4, %rd2, %rd3;
	st.global.u32 	[%rd4], %r1;
	ret;

}


// ===== COMPILED SASS (sm_100) =====

	.target	sm_100

	.elftype	@"ET_EXEC"


//--------------------- .note.nv.tkinfo           --------------------------
	.section	.note.nv.tkinfo,"",@"SHT_NOTE"
	.sectionflags	@"SHF_NOTE_NV_TKINFO"
	.tkinfo
        /*0018*/ 	.word	0x00000002
        /*0030*/ 	.string	""
        /*0030*/ 	.string	"ptxas"
        /*0030*/ 	.string	"Cuda compilation tools, release 13.0, V13.0.88"
        /*0030*/ 	.string	"Build cuda_13.0.r13.0/compiler.36424714_0"
        /*0030*/ 	.string	"-arch sm_100 -m 64 "



//--------------------- .note.nv.cuinfo           --------------------------
	.section	.note.nv.cuinfo,"",@"SHT_NOTE"
	.sectionflags	@"SHF_NOTE_NV_CUINFO"
        /*0018*/ 	.short	0x0002
        /*001a*/ 	.short	0x0064
        /*001c*/ 	.short	0x0082
	.zero		2


//--------------------- .nv.info                  --------------------------
	.section	.nv.info,"",@"SHT_CUDA_INFO"
	.align	4


	//----- nvinfo : EIATTR_REGCOUNT
	.align		4
        /*0000*/ 	.byte	0x04, 0x2f
        /*0002*/ 	.short	(.L_1 - .L_0)
	.align		4
.L_0:
        /*0004*/ 	.word	index@(_Z1kPi)
        /*0008*/ 	.word	0x0000000a


	//----- nvinfo : EIATTR_FRAME_SIZE
	.align		4
.L_1:
        /*000c*/ 	.byte	0x04, 0x11
        /*000e*/ 	.short	(.L_3 - .L_2)
	.align		4
.L_2:
        /*0010*/ 	.word	index@(_Z1kPi)
        /*0014*/ 	.word	0x00000000


	//----- nvinfo : EIATTR_MIN_STACK_SIZE
	.align		4
.L_3:
        /*0018*/ 	.byte	0x04, 0x12
        /*001a*/ 	.short	(.L_5 - .L_4)
	.align		4
.L_4:
        /*001c*/ 	.word	index@(_Z1kPi)
        /*0020*/ 	.word	0x00000000
.L_5:


//--------------------- .nv.compat                --------------------------
	.section	.nv.compat,"",@"SHT_CUDA_COMPAT_INFO"
	.align	4
        /*0000*/ 	.byte	0x02, 0x09, 0x00, 0x00, 0x02, 0x02, 0x01, 0x00, 0x02, 0x05, 0x05, 0x00, 0x03, 0x07, 0x01, 0x01
        /*0010*/ 	.byte	0x02, 0x03, 0x00, 0x00, 0x02, 0x06, 0x01, 0x00, 0x04, 0x0b, 0x08, 0x00, 0x09, 0x00, 0x00, 0x00
        /*0020*/ 	.byte	0x00, 0x00, 0x00, 0x00


//--------------------- .nv.info._Z1kPi           --------------------------
	.section	.nv.info._Z1kPi,"",@"SHT_CUDA_INFO"
	.sectionflags	@""
	.align	4


	//----- nvinfo : EIATTR_CUDA_API_VERSION
	.align		4
        /*0000*/ 	.byte	0x04, 0x37
        /*0002*/ 	.short	(.L_7 - .L_6)
.L_6:
        /*0004*/ 	.word	0x00000082


	//----- nvinfo : EIATTR_KPARAM_INFO
	.align		4
.L_7:
        /*0008*/ 	.byte	0x04, 0x17
        /*000a*/ 	.short	(.L_9 - .L_8)
.L_8:
        /*000c*/ 	.word	0x00000000
        /*0010*/ 	.short	0x0000
        /*0012*/ 	.short	0x0000
        /*0014*/ 	.byte	0x00, 0xf5, 0x21, 0x00


	//----- nvinfo : EIATTR_SPARSE_MMA_MASK
	.align		4
.L_9:
        /*0018*/ 	.byte	0x03, 0x50
        /*001a*/ 	.short	0x0000


	//----- nvinfo : EIATTR_MAXREG_COUNT
	.align		4
        /*001c*/ 	.byte	0x03, 0x1b
        /*001e*/ 	.short	0x00ff


	//----- nvinfo : EIATTR_MERCURY_ISA_VERSION
	.align		4
        /*0020*/ 	.byte	0x03, 0x5f
        /*0022*/ 	.short	0x0101


	//----- nvinfo : EIATTR_VRC_CTA_INIT_COUNT
	.align		4
        /*0024*/ 	.byte	0x02, 0x4a
	.zero		1
	.zero		1


	//----- nvinfo : EIATTR_EXIT_INSTR_OFFSETS
	.align		4
        /*0028*/ 	.byte	0x04, 0x1c
        /*002a*/ 	.short	(.L_11 - .L_10)


	//   ....[0]....
.L_10:
        /*002c*/ 	.word	0x00000070


	//----- nvinfo : EIATTR_CBANK_PARAM_SIZE
	.align		4
.L_11:
        /*0030*/ 	.byte	0x03, 0x19
        /*0032*/ 	.short	0x0008


	//----- nvinfo : EIATTR_PARAM_CBANK
	.align		4
        /*0034*/ 	.byte	0x04, 0x0a
        /*0036*/ 	.short	(.L_13 - .L_12)
	.align		4
.L_12:
        /*0038*/ 	.word	index@(.nv.constant0._Z1kPi)
        /*003c*/ 	.short	0x0380
        /*003e*/ 	.short	0x0008


	//----- nvinfo : EIATTR_SW_WAR
	.align		4
.L_13:
        /*0040*/ 	.byte	0x04, 0x36
        /*0042*/ 	.short	(.L_15 - .L_14)
.L_14:
        /*0044*/ 	.word	0x00000008
.L_15:


//--------------------- .nv.callgraph             --------------------------
	.section	.nv.callgraph,"",@"SHT_CUDA_CALLGRAPH"
	.align	4
	.sectionentsize	8
	.align		4
        /*0000*/ 	.word	0x00000000
	.align		4
        /*0004*/ 	.word	0xffffffff
	.align		4
        /*0008*/ 	.word	0x00000000
	.align		4
        /*000c*/ 	.word	0xfffffffe
	.align		4
        /*0010*/ 	.word	0x00000000
	.align		4
        /*0014*/ 	.word	0xfffffffd
	.align		4
        /*0018*/ 	.word	0x00000000
	.align		4
        /*001c*/ 	.word	0xfffffffc


//--------------------- .text._Z1kPi              --------------------------
	.section	.text._Z1kPi,"ax",@progbits
	.align	128
        .global         _Z1kPi
        .type           _Z1kPi,@function
        .size           _Z1kPi,(.L_x_1 - _Z1kPi)
        .other          _Z1kPi,@"STO_CUDA_ENTRY STV_DEFAULT"
_Z1kPi:
.text._Z1kPi:
[----:B------:R-:W-:Y:S01]  /*0000*/  LDC R1, c[0x0][0x37c] ;  /* 0x0000df00ff017b82 */ /* 0x000fe20000000800 */
[----:B------:R-:W0:Y:S07]  /*0010*/  S2R R7, SR_TID.X ;  /* 0x0000000000077919 */ /* 0x000e2e0000002100 */
[----:B------:R-:W0:Y:S01]  /*0020*/  LDC.64 R2, c[0x0][0x380] ;  /* 0x0000e000ff027b82 */ /* 0x000e220000000a00 */
[----:B------:R-:W1:Y:S01]  /*0030*/  LDCU.64 UR4, c[0x0][0x358] ;  /* 0x00006b00ff0477ac */ /* 0x000e620008000a00 */
[----:B------:R-:W1:Y:S01]  /*0040*/  S2R R5, SR_CTAID.X ;  /* 0x0000000000057919 */ /* 0x000e620000002500 */
[----:B0-----:R-:W-:-:S05]  /*0050*/  IMAD.WIDE.U32 R2, R7, 0x4, R2 ;  /* 0x0000000407027825 */ /* 0x001fca00078e0002 */
[----:B-1----:R-:W-:Y:S01]  /*0060*/  STG.E desc[UR4][R2.64], R5 ;  /* 0x0000000502007986 */ /* 0x002fe2000c101904 */
[----:B------:R-:W-:Y:S05]  /*0070*/  EXIT ;  /* 0x000000000000794d */ /* 0x000fea0003800000 */
.L_x_0:
[----:B------:R-:W-:-:S00]  /*0080*/  BRA `(.L_x_0) ;  /* 0xfffffffc00fc7947 */ /* 0x000fc0000383ffff */
[----:B------:R-:W-:-:S00]  /*0090*/  NOP ;  /* 0x0000000000007918 */ /* 0x000fc00000000000 */
        /* <DEDUP_REMOVED lines=14> */
.L_x_1:


//--------------------- .nv.shared.reserved.0     --------------------------
	.section	.nv.shared.reserved.0,"aw",@nobits
	.weak		__nv_reservedSMEM_offset_0_alias
	.size		__nv_reservedSMEM_offset_0_alias, 0, 64
	.other		__nv_reservedSMEM_offset_0_alias,@"STO_CUDA_RESERVED_SHARED STV_DEFAULT"
__nv_reservedSMEM_offset_0_alias:
	.zero		0
	.zero		64


//--------------------- .nv.constant0._Z1kPi      --------------------------
	.section	.nv.constant0._Z1kPi,"a",@progbits
	.sectionflags	@""
	.align	4
.nv.constant0._Z1kPi:
	.zero		904


//--------------------- SYMBOLS --------------------------

	.type		.nv.reservedSmem.offset0,@object
	.size		.nv.reservedSmem.offset0,0x4
